	.headerflags	@"EF_CUDA_TEXMODE_UNIFIED EF_CUDA_64BIT_ADDRESS EF_CUDA_ACCELERATORS EF_CUDA_SM90 EF_CUDA_VIRTUAL_SM(EF_CUDA_SM90)"
	.elftype	@"ET_EXEC"


//--------------------- .nv.info                  --------------------------
	.section	.nv.info,"",@"SHT_CUDA_INFO"
	.align	4


	//----- nvinfo : EIATTR_REGCOUNT
	.align		4
        /*0000*/ 	.byte	0x04, 0x2f
        /*0002*/ 	.short	(.L_3 - .L_2)
	.align		4
.L_2:
        /*0004*/ 	.word	index@(triton_poi_fused_abs_add_clamp_div_floor_mul_sign_sub_1)
        /*0008*/ 	.word	0x00000018


	//----- nvinfo : EIATTR_MIN_STACK_SIZE
	.align		4
.L_3:
        /*000c*/ 	.byte	0x04, 0x12
        /*000e*/ 	.short	(.L_5 - .L_4)
	.align		4
.L_4:
        /*0010*/ 	.word	index@(triton_poi_fused_abs_add_clamp_div_floor_mul_sign_sub_1)
        /*0014*/ 	.word	0x00000000


	//----- nvinfo : EIATTR_FRAME_SIZE
	.align		4
.L_5:
        /*0018*/ 	.byte	0x04, 0x11
        /*001a*/ 	.short	(.L_7 - .L_6)
	.align		4
.L_6:
        /*001c*/ 	.word	index@(triton_poi_fused_abs_add_clamp_div_floor_mul_sign_sub_1)
        /*0020*/ 	.word	0x00000000


	//----- nvinfo : EIATTR_MIN_STACK_SIZE
	.align		4
.L_7:
        /*0024*/ 	.byte	0x04, 0x12
        /*0026*/ 	.short	(.L_9 - .L_8)
	.align		4
.L_8:
        /*0028*/ 	.word	index@(triton_poi_fused_abs_add_clamp_div_floor_mul_sign_sub_1)
        /*002c*/ 	.word	0x00000000
.L_9:


//--------------------- .nv.info.triton_poi_fused_abs_add_clamp_div_floor_mul_sign_sub_1 --------------------------
	.section	.nv.info.triton_poi_fused_abs_add_clamp_div_floor_mul_sign_sub_1,"",@"SHT_CUDA_INFO"
	.sectionflags	@""
	.align	4


	//----- nvinfo : EIATTR_CUDA_API_VERSION
	.align		4
        /*0000*/ 	.byte	0x04, 0x37
        /*0002*/ 	.short	(.L_11 - .L_10)
.L_10:
        /*0004*/ 	.word	0x0000007c


	//----- nvinfo : EIATTR_KPARAM_INFO
	.align		4
.L_11:
        /*0008*/ 	.byte	0x04, 0x17
        /*000a*/ 	.short	(.L_13 - .L_12)
.L_12:
        /*000c*/ 	.word	0x00000000
        /*0010*/ 	.short	0x0008
        /*0012*/ 	.short	0x0040
        /*0014*/ 	.byte	0x00, 0xf0, 0x11, 0x00


	//----- nvinfo : EIATTR_KPARAM_INFO
	.align		4
.L_13:
        /*0018*/ 	.byte	0x04, 0x17
        /*001a*/ 	.short	(.L_15 - .L_14)
.L_14:
        /*001c*/ 	.word	0x00000000
        /*0020*/ 	.short	0x0007
        /*0022*/ 	.short	0x0038
        /*0024*/ 	.byte	0x00, 0xf4, 0x21, 0x00


	//----- nvinfo : EIATTR_KPARAM_INFO
	.align		4
.L_15:
        /*0028*/ 	.byte	0x04, 0x17
        /*002a*/ 	.short	(.L_17 - .L_16)
.L_16:
        /*002c*/ 	.word	0x00000000
        /*0030*/ 	.short	0x0006
        /*0032*/ 	.short	0x0030
        /*0034*/ 	.byte	0x00, 0xf4, 0x21, 0x00


	//----- nvinfo : EIATTR_KPARAM_INFO
	.align		4
.L_17:
        /*0038*/ 	.byte	0x04, 0x17
        /*003a*/ 	.short	(.L_19 - .L_18)
.L_18:
        /*003c*/ 	.word	0x00000000
        /*0040*/ 	.short	0x0005
        /*0042*/ 	.short	0x0028
        /*0044*/ 	.byte	0x00, 0xf4, 0x21, 0x00


	//----- nvinfo : EIATTR_KPARAM_INFO
	.align		4
.L_19:
        /*0048*/ 	.byte	0x04, 0x17
        /*004a*/ 	.short	(.L_21 - .L_20)
.L_20:
        /*004c*/ 	.word	0x00000000
        /*0050*/ 	.short	0x0004
        /*0052*/ 	.short	0x0020
        /*0054*/ 	.byte	0x00, 0xf4, 0x21, 0x00


	//----- nvinfo : EIATTR_KPARAM_INFO
	.align		4
.L_21:
        /*0058*/ 	.byte	0x04, 0x17
        /*005a*/ 	.short	(.L_23 - .L_22)
.L_22:
        /*005c*/ 	.word	0x00000000
        /*0060*/ 	.short	0x0003
        /*0062*/ 	.short	0x0018
        /*0064*/ 	.byte	0x00, 0xf4, 0x21, 0x00


	//----- nvinfo : EIATTR_KPARAM_INFO
	.align		4
.L_23:
        /*0068*/ 	.byte	0x04, 0x17
        /*006a*/ 	.short	(.L_25 - .L_24)
.L_24:
        /*006c*/ 	.word	0x00000000
        /*0070*/ 	.short	0x0002
        /*0072*/ 	.short	0x0010
        /*0074*/ 	.byte	0x00, 0xf4, 0x21, 0x00


	//----- nvinfo : EIATTR_KPARAM_INFO
	.align		4
.L_25:
        /*0078*/ 	.byte	0x04, 0x17
        /*007a*/ 	.short	(.L_27 - .L_26)
.L_26:
        /*007c*/ 	.word	0x00000000
        /*0080*/ 	.short	0x0001
        /*0082*/ 	.short	0x0008
        /*0084*/ 	.byte	0x00, 0xf4, 0x21, 0x00


	//----- nvinfo : EIATTR_KPARAM_INFO
	.align		4
.L_27:
        /*0088*/ 	.byte	0x04, 0x17
        /*008a*/ 	.short	(.L_29 - .L_28)
.L_28:
        /*008c*/ 	.word	0x00000000
        /*0090*/ 	.short	0x0000
        /*0092*/ 	.short	0x0000
        /*0094*/ 	.byte	0x00, 0xf4, 0x21, 0x00


	//----- nvinfo : EIATTR_SPARSE_MMA_MASK
	.align		4
.L_29:
        /*0098*/ 	.byte	0x03, 0x50
        /*009a*/ 	.short	0x0000


	//----- nvinfo : EIATTR_MAXREG_COUNT
	.align		4
        /*009c*/ 	.byte	0x03, 0x1b
        /*009e*/ 	.short	0x00ff


	//----- nvinfo : EIATTR_EXIT_INSTR_OFFSETS
	.align		4
        /*00a0*/ 	.byte	0x04, 0x1c
        /*00a2*/ 	.short	(.L_31 - .L_30)


	//   ....[0]....
.L_30:
        /*00a4*/ 	.word	0x00000770


	//   ....[1]....
        /*00a8*/ 	.word	0x00000790


	//----- nvinfo : EIATTR_REQNTID
	.align		4
.L_31:
        /*00ac*/ 	.byte	0x04, 0x10
        /*00ae*/ 	.short	(.L_33 - .L_32)
.L_32:
        /*00b0*/ 	.word	0x00000080
        /*00b4*/ 	.word	0x00000001
        /*00b8*/ 	.word	0x00000001


	//----- nvinfo : EIATTR_CBANK_PARAM_SIZE
	.align		4
.L_33:
        /*00bc*/ 	.byte	0x03, 0x19
        /*00be*/ 	.short	0x0044


	//----- nvinfo : EIATTR_PARAM_CBANK
	.align		4
        /*00c0*/ 	.byte	0x04, 0x0a
        /*00c2*/ 	.short	(.L_35 - .L_34)
	.align		4
.L_34:
        /*00c4*/ 	.word	index@(.nv.constant0.triton_poi_fused_abs_add_clamp_div_floor_mul_sign_sub_1)
        /*00c8*/ 	.short	0x0210
        /*00ca*/ 	.short	0x0044


	//----- nvinfo : EIATTR_SW_WAR
	.align		4
.L_35:
        /*00cc*/ 	.byte	0x04, 0x36
        /*00ce*/ 	.short	(.L_37 - .L_36)
.L_36:
        /*00d0*/ 	.word	0x00000008
.L_37:


//--------------------- .nv.callgraph             --------------------------
	.section	.nv.callgraph,"",@"SHT_CUDA_CALLGRAPH"
	.align	4
	.sectionentsize	8
	.align		4
        /*0000*/ 	.word	0x00000000
	.align		4
        /*0004*/ 	.word	0xffffffff
	.align		4
        /*0008*/ 	.word	0x00000000
	.align		4
        /*000c*/ 	.word	0xfffffffe
	.align		4
        /*0010*/ 	.word	0x00000000
	.align		4
        /*0014*/ 	.word	0xfffffffd
	.align		4
        /*0018*/ 	.word	0x00000000
	.align		4
        /*001c*/ 	.word	0xfffffffc


//--------------------- .nv.constant4             --------------------------
	.section	.nv.constant4,"a",@progbits
	.align	8
	.align		8
.nv.constant4:
        /*0000*/ 	.dword	_$_str
	.align		8
        /*0008*/ 	.dword	_$_str_$_2


//--------------------- .text.triton_poi_fused_abs_add_clamp_div_floor_mul_sign_sub_1 --------------------------
	.section	.text.triton_poi_fused_abs_add_clamp_div_floor_mul_sign_sub_1,"ax",@progbits
	.align	128
        .global         triton_poi_fused_abs_add_clamp_div_floor_mul_sign_sub_1
        .type           triton_poi_fused_abs_add_clamp_div_floor_mul_sign_sub_1,@function
        .size           triton_poi_fused_abs_add_clamp_div_floor_mul_sign_sub_1,(.L_x_1 - triton_poi_fused_abs_add_clamp_div_floor_mul_sign_sub_1)
        .other          triton_poi_fused_abs_add_clamp_div_floor_mul_sign_sub_1,@"STO_CUDA_ENTRY STV_DEFAULT"
triton_poi_fused_abs_add_clamp_div_floor_mul_sign_sub_1:
.text.triton_poi_fused_abs_add_clamp_div_floor_mul_sign_sub_1:
[----:B------:R-:W0:Y:S01]  /*0000*/  LDC R1, c[0x0][0x28] ;  /* 0x00000a00ff017b82 */ /* 0x000e220000000800 */
[----:B------:R-:W1:Y:S07]  /*0010*/  S2R R0, SR_TID.X ;  /* 0x0000000000007919 */ /* 0x000e6e0000002100 */
[----:B------:R-:W2:Y:S01]  /*0020*/  LDC.64 R2, c[0x0][0x228] ;  /* 0x00008a00ff027b82 */ /* 0x000ea20000000a00 */
[----:B------:R-:W-:Y:S01]  /*0030*/  ULDC.64 UR4, c[0x0][0x208] ;  /* 0x0000820000047ab9 */ /* 0x000fe20000000a00 */
[----:B------:R-:W3:Y:S06]  /*0040*/  S2R R7, SR_CTAID.X ;  /* 0x0000000000077919 */ /* 0x000eec0000002500 */
[----:B------:R-:W4:Y:S08]  /*0050*/  LDC.64 R16, c[0x0][0x230] ;  /* 0x00008c00ff107b82 */ /* 0x000f300000000a00 */
[----:B------:R-:W5:Y:S01]  /*0060*/  LDC.64 R12, c[0x0][0x220] ;  /* 0x00008800ff0c7b82 */ /* 0x000f620000000a00 */
[----:B------:R-:W-:-:S07]  /*0070*/  CS2R R8, SRZ ;  /* 0x0000000000087805 */ /* 0x000fce000001ff00 */
[----:B------:R-:W5:Y:S01]  /*0080*/  LDC.64 R10, c[0x0][0x218] ;  /* 0x00008600ff0a7b82 */ /* 0x000f620000000a00 */
[----:B-1----:R-:W-:-:S07]  /*0090*/  IMAD.SHL.U32 R0, R0, 0x2, RZ ;  /* 0x0000000200007824 */ /* 0x002fce00078e00ff */
[----:B------:R-:W1:Y:S01]  /*00a0*/  LDC.64 R18, c[0x0][0x238] ;  /* 0x00008e00ff127b82 */ /* 0x000e620000000a00 */
[----:B---3--:R-:W-:Y:S02]  /*00b0*/  SHF.R.S32.HI R5, RZ, 0x17, R7 ;  /* 0x00000017ff057819 */ /* 0x008fe40000011407 */
[----:B------:R-:W-:Y:S02]  /*00c0*/  LOP3.LUT R0, R0, 0xfe, RZ, 0xc0, !PT ;  /* 0x000000fe00007812 */ /* 0x000fe400078ec0ff */
[----:B------:R-:W-:-:S03]  /*00d0*/  SGXT R5, R5, 0x1 ;  /* 0x000000010505781a */ /* 0x000fc60000000200 */
[----:B------:R-:W-:Y:S01]  /*00e0*/  IMAD R4, R7, 0x100, R0 ;  /* 0x0000010007047824 */ /* 0x000fe200078e0200 */
[----:B------:R-:W-:-:S04]  /*00f0*/  HFMA2.MMA R0, -RZ, RZ, 0, 0 ;  /* 0x00000000ff007435 */ /* 0x000fc800000001ff */
[----:B------:R-:W-:Y:S02]  /*0100*/  LEA.HI R5, R5, R4, RZ, 0x6 ;  /* 0x0000000405057211 */ /* 0x000fe400078f30ff */
[----:B------:R-:W-:Y:S02]  /*0110*/  ISETP.GE.AND P0, PT, R4, 0x100, PT ;  /* 0x000001000400780c */ /* 0x000fe40003f06270 */
[----:B------:R-:W-:Y:S01]  /*0120*/  SHF.R.S32.HI R21, RZ, 0x6, R5 ;  /* 0x00000006ff157819 */ /* 0x000fe20000011405 */
[----:B------:R-:W-:-:S04]  /*0130*/  IMAD.MOV.U32 R5, RZ, RZ, RZ ;  /* 0x000000ffff057224 */ /* 0x000fc800078e00ff */
[----:B--2---:R-:W-:-:S06]  /*0140*/  IMAD.WIDE R2, R21, 0x4, R2 ;  /* 0x0000000415027825 */ /* 0x004fcc00078e0202 */
[----:B------:R-:W2:Y:S04]  /*0150*/  @!P0 LDG.E.EL R0, desc[UR4][R2.64] ;  /* 0x0000000402008981 */ /* 0x000ea8000c2e1900 */
[----:B------:R3:W2:Y:S01]  /*0160*/  @!P0 LDG.E.EL R5, desc[UR4][R2.64] ;  /* 0x0000000402058981 */ /* 0x0006a2000c2e1900 */
[----:B------:R-:W-:Y:S01]  /*0170*/  CS2R R6, SRZ ;  /* 0x0000000000067805 */ /* 0x000fe2000001ff00 */
[----:B----4-:R-:W-:-:S04]  /*0180*/  IMAD.WIDE R16, R21, 0x4, R16 ;  /* 0x0000000415107825 */ /* 0x010fc800078e0210 */
[----:B-----5:R-:W-:Y:S01]  /*0190*/  IMAD.WIDE R12, R21, 0x4, R12 ;  /* 0x00000004150c7825 */ /* 0x020fe200078e020c */
[----:B------:R-:W4:Y:S04]  /*01a0*/  @!P0 LDG.E.EL R6, desc[UR4][R16.64] ;  /* 0x0000000410068981 */ /* 0x000f28000c2e1900 */
[----:B------:R-:W5:Y:S04]  /*01b0*/  @!P0 LDG.E.EL R8, desc[UR4][R12.64] ;  /* 0x000000040c088981 */ /* 0x000f68000c2e1900 */
[----:B------:R1:W5:Y:S01]  /*01c0*/  @!P0 LDG.E.EL R7, desc[UR4][R16.64] ;  /* 0x0000000410078981 */ /* 0x000362000c2e1900 */
[----:B---3--:R-:W-:Y:S01]  /*01d0*/  CS2R R2, SRZ ;  /* 0x0000000000027805 */ /* 0x008fe2000001ff00 */
[----:B0-----:R-:W-:-:S02]  /*01e0*/  IMAD.WIDE R14, R4, 0x4, R10 ;  /* 0x00000004040e7825 */ /* 0x001fc400078e020a */
[----:B------:R-:W3:Y:S04]  /*01f0*/  @!P0 LDG.E.EL R9, desc[UR4][R12.64] ;  /* 0x000000040c098981 */ /* 0x000ee8000c2e1900 */
[----:B------:R0:W3:Y:S01]  /*0200*/  @!P0 LDG.E.64 R2, desc[UR4][R14.64] ;  /* 0x000000040e028981 */ /* 0x0000e2000c1e1b00 */
[----:B------:R-:W-:Y:S01]  /*0210*/  CS2R R10, SRZ ;  /* 0x00000000000a7805 */ /* 0x000fe2000001ff00 */
[----:B-1----:R-:W-:-:S05]  /*0220*/  IMAD.WIDE R18, R21, 0x4, R18 ;  /* 0x0000000415127825 */ /* 0x002fca00078e0212 */
[----:B------:R-:W3:Y:S04]  /*0230*/  @!P0 LDG.E.EL R10, desc[UR4][R18.64] ;  /* 0x00000004120a8981 */ /* 0x000ee8000c2e1900 */
[----:B------:R-:W3:Y:S01]  /*0240*/  @!P0 LDG.E.EL R11, desc[UR4][R18.64] ;  /* 0x00000004120b8981 */ /* 0x000ee2000c2e1900 */
[----:B------:R-:W1:Y:S08]  /*0250*/  LDC.64 R16, c[0x0][0x240] ;  /* 0x00009000ff107b82 */ /* 0x000e700000000a00 */
[----:B------:R-:W0:Y:S01]  /*0260*/  LDC.64 R20, c[0x0][0x248] ;  /* 0x00009200ff147b82 */ /* 0x000e220000000a00 */
[----:B-1----:R5:W3:Y:S04]  /*0270*/  LDG.E R13, desc[UR4][R16.64] ;  /* 0x00000004100d7981 */ /* 0x002ae8000c1e1900 */
[----:B0-----:R-:W3:Y:S01]  /*0280*/  LDG.E R12, desc[UR4][R20.64] ;  /* 0x00000004140c7981 */ /* 0x001ee2000c1e1900 */
[----:B--2---:R-:W-:-:S04]  /*0290*/  FADD R0, R0, 9.9999997473787516356e-06 ;  /* 0x3727c5ac00007421 */ /* 0x004fc80000000000 */
[----:B------:R-:W0:Y:S01]  /*02a0*/  MUFU.SQRT R14, R0 ;  /* 0x00000000000e7308 */ /* 0x000e220000002000 */
[----:B------:R-:W-:Y:S01]  /*02b0*/  FADD R5, R5, 9.9999997473787516356e-06 ;  /* 0x3727c5ac05057421 */ /* 0x000fe20000000000 */
[----:B----4-:R-:W-:-:S06]  /*02c0*/  FSETP.GEU.AND P4, PT, |R6|, 1.175494350822287508e-38, PT ;  /* 0x008000000600780b */ /* 0x010fcc0003f8e200 */
[----:B------:R1:W2:Y:S01]  /*02d0*/  MUFU.SQRT R15, R5 ;  /* 0x00000005000f7308 */ /* 0x0002a20000002000 */
[----:B------:R-:W-:Y:S02]  /*02e0*/  FSETP.GT.AND P5, PT, |R6|, 8.50705917302346158658e+37, PT ;  /* 0x7e8000000600780b */ /* 0x000fe40003fa4200 */
[C---:B0-----:R-:W-:Y:S01]  /*02f0*/  FSETP.GT.AND P6, PT, R14.reuse, 8.50705917302346158658e+37, PT ;  /* 0x7e8000000e00780b */ /* 0x041fe20003fc4000 */
[----:B-----5:R-:W-:Y:S01]  /*0300*/  FMUL R16, R7, 0.25 ;  /* 0x3e80000007107820 */ /* 0x020fe20000400000 */
[----:B------:R-:W-:Y:S01]  /*0310*/  FSETP.GEU.AND P1, PT, R14, 1.175494350822287508e-38, PT ;  /* 0x008000000e00780b */ /* 0x000fe20003f2e000 */
[----:B-1----:R-:W-:Y:S01]  /*0320*/  FMUL R5, R6, 0.25 ;  /* 0x3e80000006057820 */ /* 0x002fe20000400000 */
[C---:B--2---:R-:W-:Y:S02]  /*0330*/  FSETP.GT.AND P2, PT, R15.reuse, 8.50705917302346158658e+37, PT ;  /* 0x7e8000000f00780b */ /* 0x044fe40003f44000 */
[----:B------:R-:W-:Y:S02]  /*0340*/  FSETP.GEU.AND P3, PT, R15, 1.175494350822287508e-38, PT ;  /* 0x008000000f00780b */ /* 0x000fe40003f6e000 */
[----:B------:R-:W-:-:S05]  /*0350*/  FSEL R5, R5, R6, P5 ;  /* 0x0000000605057208 */ /* 0x000fca0002800000 */
[----:B------:R-:W-:Y:S01]  /*0360*/  @P6 FMUL R14, R14, 0.25 ;  /* 0x3e8000000e0e6820 */ /* 0x000fe20000400000 */
[----:B------:R-:W-:Y:S01]  /*0370*/  @P6 FMUL R8, R8, 0.25 ;  /* 0x3e80000008086820 */ /* 0x000fe20000400000 */
[C---:B------:R-:W-:Y:S02]  /*0380*/  FSETP.GEU.AND P6, PT, |R7|.reuse, 1.175494350822287508e-38, PT ;  /* 0x008000000700780b */ /* 0x040fe40003fce200 */
[----:B------:R-:W-:Y:S01]  /*0390*/  @!P1 FMUL R14, R14, 16777216 ;  /* 0x4b8000000e0e9820 */ /* 0x000fe20000400000 */
[----:B------:R-:W-:Y:S01]  /*03a0*/  @!P1 FMUL R8, R8, 16777216 ;  /* 0x4b80000008089820 */ /* 0x000fe20000400000 */
[----:B------:R-:W-:Y:S01]  /*03b0*/  FSETP.GT.AND P1, PT, |R7|, 8.50705917302346158658e+37, PT ;  /* 0x7e8000000700780b */ /* 0x000fe20003f24200 */
[----:B------:R-:W-:Y:S01]  /*03c0*/  @!P4 FMUL R5, R5, 16777216 ;  /* 0x4b8000000505c820 */ /* 0x000fe20000400000 */
[----:B------:R-:W-:Y:S01]  /*03d0*/  @P2 FMUL R15, R15, 0.25 ;  /* 0x3e8000000f0f2820 */ /* 0x000fe20000400000 */
[----:B------:R-:W0:Y:S01]  /*03e0*/  MUFU.RCP R17, R14 ;  /* 0x0000000e00117308 */ /* 0x000e220000001000 */
[----:B------:R-:W-:Y:S01]  /*03f0*/  FSEL R16, R16, R7, P1 ;  /* 0x0000000710107208 */ /* 0x000fe20000800000 */
[----:B---3--:R-:W-:Y:S01]  /*0400*/  @P2 FMUL R9, R9, 0.25 ;  /* 0x3e80000009092820 */ /* 0x008fe20000400000 */
[----:B------:R-:W-:-:S03]  /*0410*/  @!P3 FMUL R15, R15, 16777216 ;  /* 0x4b8000000f0fb820 */ /* 0x000fc60000400000 */
[----:B------:R-:W-:Y:S01]  /*0420*/  @!P6 FMUL R16, R16, 16777216 ;  /* 0x4b8000001010e820 */ /* 0x000fe20000400000 */
[----:B------:R-:W-:Y:S01]  /*0430*/  @!P3 FMUL R9, R9, 16777216 ;  /* 0x4b8000000909b820 */ /* 0x000fe20000400000 */
[----:B------:R-:W1:Y:S01]  /*0440*/  MUFU.RCP R0, R15 ;  /* 0x0000000f00007308 */ /* 0x000e620000001000 */
[----:B0-----:R-:W-:-:S07]  /*0450*/  FMUL R17, R17, R8 ;  /* 0x0000000811117220 */ /* 0x001fce0000400000 */
[----:B------:R-:W0:Y:S01]  /*0460*/  MUFU.RCP R5, R5 ;  /* 0x0000000500057308 */ /* 0x000e220000001000 */
[----:B------:R-:W-:Y:S01]  /*0470*/  FMUL R17, R17, R2 ;  /* 0x0000000211117220 */ /* 0x000fe20000400000 */
[----:B------:R-:W-:Y:S01]  /*0480*/  HFMA2.MMA R2, -RZ, RZ, 0, 0 ;  /* 0x00000000ff027435 */ /* 0x000fe200000001ff */
[----:B-1----:R-:W-:-:S05]  /*0490*/  FMUL R0, R0, R9 ;  /* 0x0000000900007220 */ /* 0x002fca0000400000 */
[----:B------:R-:W1:Y:S01]  /*04a0*/  MUFU.RCP R16, R16 ;  /* 0x0000001000107308 */ /* 0x000e620000001000 */
[----:B------:R-:W-:Y:S01]  /*04b0*/  @P5 FMUL R17, R17, 0.25 ;  /* 0x3e80000011115820 */ /* 0x000fe20000400000 */
[----:B------:R-:W-:-:S03]  /*04c0*/  FMUL R0, R0, R3 ;  /* 0x0000000300007220 */ /* 0x000fc60000400000 */
[----:B------:R-:W-:Y:S01]  /*04d0*/  @!P4 FMUL R17, R17, 16777216 ;  /* 0x4b8000001111c820 */ /* 0x000fe20000400000 */
[----:B------:R-:W-:-:S03]  /*04e0*/  @P1 FMUL R0, R0, 0.25 ;  /* 0x3e80000000001820 */ /* 0x000fc60000400000 */
[----:B0-----:R-:W-:Y:S01]  /*04f0*/  FFMA R5, R5, R17, -R10 ;  /* 0x0000001105057223 */ /* 0x001fe2000000080a */
[----:B------:R-:W-:-:S03]  /*0500*/  @!P6 FMUL R0, R0, 16777216 ;  /* 0x4b8000000000e820 */ /* 0x000fc60000400000 */
[C---:B------:R-:W-:Y:S01]  /*0510*/  FADD R3, |R5|.reuse, 0.5 ;  /* 0x3f00000005037421 */ /* 0x040fe20000000200 */
[C---:B------:R-:W-:Y:S01]  /*0520*/  FSETP.GT.AND P1, PT, R5.reuse, RZ, PT ;  /* 0x000000ff0500720b */ /* 0x040fe20003f24000 */
[----:B-1----:R-:W-:Y:S01]  /*0530*/  FFMA R0, R16, R0, -R11 ;  /* 0x0000000010007223 */ /* 0x002fe2000000080b */
[----:B------:R-:W-:Y:S02]  /*0540*/  FSETP.GEU.AND P3, PT, R5, RZ, PT ;  /* 0x000000ff0500720b */ /* 0x000fe40003f6e000 */
[----:B------:R-:W-:Y:S01]  /*0550*/  MOV R5, RZ ;  /* 0x000000ff00057202 */ /* 0x000fe20000000f00 */
[C---:B------:R-:W-:Y:S01]  /*0560*/  FADD R8, |R0|.reuse, 0.5 ;  /* 0x3f00000000087421 */ /* 0x040fe20000000200 */
[C---:B------:R-:W-:Y:S01]  /*0570*/  FSETP.GT.AND P2, PT, R0.reuse, RZ, PT ;  /* 0x000000ff0000720b */ /* 0x040fe20003f44000 */
[----:B------:R-:W-:Y:S01]  /*0580*/  FRND.FTZ.FLOOR R3, R3 ;  /* 0x0000000300037307 */ /* 0x000fe20000215000 */
[----:B------:R-:W-:Y:S02]  /*0590*/  FSETP.GEU.AND P4, PT, R0, RZ, PT ;  /* 0x000000ff0000720b */ /* 0x000fe40003f8e000 */
[----:B------:R-:W-:-:S03]  /*05a0*/  SEL R0, RZ, 0x1, !P1 ;  /* 0x00000001ff007807 */ /* 0x000fc60004800000 */
[----:B------:R-:W-:Y:S02]  /*05b0*/  @!P1 IMAD.MOV R2, RZ, RZ, -0x1 ;  /* 0xffffffffff029424 */ /* 0x000fe400078e02ff */
[----:B------:R-:W-:Y:S01]  /*05c0*/  @P3 IMAD.MOV R2, RZ, RZ, R0 ;  /* 0x000000ffff023224 */ /* 0x000fe200078e0200 */
[----:B------:R-:W-:Y:S01]  /*05d0*/  SEL R0, RZ, 0x1, !P2 ;  /* 0x00000001ff007807 */ /* 0x000fe20005000000 */
[----:B------:R-:W-:Y:S02]  /*05e0*/  FRND.FTZ.FLOOR R8, R8 ;  /* 0x0000000800087307 */ /* 0x000fe40000215000 */
[----:B------:R-:W-:Y:S02]  /*05f0*/  @!P2 IADD3 R5, RZ, -0x1, RZ ;  /* 0xffffffffff05a810 */ /* 0x000fe40007ffe0ff */
[----:B------:R-:W-:-:S04]  /*0600*/  @P4 IADD3 R5, R0, RZ, RZ ;  /* 0x000000ff00054210 */ /* 0x000fc80007ffe0ff */
[----:B------:R-:W0:Y:S08]  /*0610*/  I2F.S16 R2, R2 ;  /* 0x0000000200027306 */ /* 0x000e300000101400 */
[----:B------:R-:W1:Y:S01]  /*0620*/  I2F.S16 R5, R5 ;  /* 0x0000000500057306 */ /* 0x000e620000101400 */
[----:B0-----:R-:W-:Y:S02]  /*0630*/  FMUL R9, R2, R3 ;  /* 0x0000000302097220 */ /* 0x001fe40000400000 */
[----:B------:R-:W0:Y:S03]  /*0640*/  LDC.64 R2, c[0x0][0x210] ;  /* 0x00008400ff027b82 */ /* 0x000e260000000a00 */
[----:B------:R-:W-:-:S02]  /*0650*/  FSETP.GT.AND P1, PT, R9, R13, PT ;  /* 0x0000000d0900720b */ /* 0x000fc40003f24000 */
[----:B------:R-:W-:Y:S01]  /*0660*/  FSETP.NAN.AND P3, PT, R9, R9, PT ;  /* 0x000000090900720b */ /* 0x000fe20003f68000 */
[----:B-1----:R-:W-:-:S05]  /*0670*/  FMUL R0, R5, R8 ;  /* 0x0000000805007220 */ /* 0x002fca0000400000 */
[C---:B------:R-:W-:Y:S02]  /*0680*/  FSETP.GT.AND P2, PT, R0.reuse, R13, PT ;  /* 0x0000000d0000720b */ /* 0x040fe40003f44000 */
[----:B------:R-:W-:-:S03]  /*0690*/  FSETP.NAN.AND P4, PT, R0, R0, PT ;  /* 0x000000000000720b */ /* 0x000fc60003f88000 */
[----:B------:R-:W-:-:S04]  /*06a0*/  @!P1 FSEL R9, R9, R13, P3 ;  /* 0x0000000d09099208 */ /* 0x000fc80001800000 */
[C---:B------:R-:W-:Y:S02]  /*06b0*/  FSETP.GEU.AND P3, PT, R9.reuse, R12, PT ;  /* 0x0000000c0900720b */ /* 0x040fe40003f6e000 */
[----:B------:R-:W-:Y:S02]  /*06c0*/  FSETP.NAN.AND P1, PT, R9, R9, PT ;  /* 0x000000090900720b */ /* 0x000fe40003f28000 */
[----:B------:R-:W-:Y:S01]  /*06d0*/  @!P2 FSEL R0, R0, R13, P4 ;  /* 0x0000000d0000a208 */ /* 0x000fe20002000000 */
[----:B0-----:R-:W-:-:S03]  /*06e0*/  IMAD.WIDE R4, R4, 0x4, R2 ;  /* 0x0000000404047825 */ /* 0x001fc600078e0202 */
[C---:B------:R-:W-:Y:S02]  /*06f0*/  FSETP.GEU.AND P4, PT, R0.reuse, R12, PT ;  /* 0x0000000c0000720b */ /* 0x040fe40003f8e000 */
[----:B------:R-:W-:-:S03]  /*0700*/  FSETP.NAN.AND P2, PT, R0, R0, PT ;  /* 0x000000000000720b */ /* 0x000fc60003f48000 */
[----:B------:R-:W-:-:S05]  /*0710*/  @P3 FSEL R9, R9, R12, P1 ;  /* 0x0000000c09093208 */ /* 0x000fca0000800000 */
[----:B------:R-:W-:-:S03]  /*0720*/  FADD R9, R9, R10 ;  /* 0x0000000a09097221 */ /* 0x000fc60000000000 */
[----:B------:R-:W-:Y:S01]  /*0730*/  @P4 FSEL R0, R0, R12, P2 ;  /* 0x0000000c00004208 */ /* 0x000fe20001000000 */
[----:B------:R-:W-:-:S04]  /*0740*/  FMUL R6, R9, R6 ;  /* 0x0000000609067220 */ /* 0x000fc80000400000 */
[----:B------:R-:W-:-:S04]  /*0750*/  FADD R0, R0, R11 ;  /* 0x0000000b00007221 */ /* 0x000fc80000000000 */
[----:B------:R-:W-:Y:S01]  /*0760*/  FMUL R7, R0, R7 ;  /* 0x0000000700077220 */ /* 0x000fe20000400000 */
[----:B------:R-:W-:Y:S06]  /*0770*/  @P0 EXIT ;  /* 0x000000000000094d */ /* 0x000fec0003800000 */
[----:B------:R-:W-:Y:S01]  /*0780*/  STG.E.64 desc[UR4][R4.64], R6 ;  /* 0x0000000604007986 */ /* 0x000fe2000c101b04 */
[----:B------:R-:W-:Y:S05]  /*0790*/  EXIT ;  /* 0x000000000000794d */ /* 0x000fea0003800000 */
.L_x_0:
[----:B------:R-:W-:-:S00]  /*07a0*/  BRA `(.L_x_0) ;  /* 0xfffffffc00fc7947 */ /* 0x000fc0000383ffff */
[----:B------:R-:W-:-:S00]  /*07b0*/  NOP ;  /* 0x0000000000007918 */ /* 0x000fc00000000000 */
        /* <DEDUP_REMOVED lines=12> */
.L_x_1:


//--------------------- .nv.global.init           --------------------------
	.section	.nv.global.init,"aw",@progbits
.nv.global.init:
	.type		_$_str,@object
	.size		_$_str,(_$_str_$_2 - _$_str)
_$_str:
        /*0000*/ 	.byte	0x5f, 0x5f, 0x43, 0x55, 0x44, 0x41, 0x5f, 0x46, 0x54, 0x5a, 0x00
	.type		_$_str_$_2,@object
	.size		_$_str_$_2,(.L_1 - _$_str_$_2)
_$_str_$_2:
        /*000b*/ 	.byte	0x5f, 0x5f, 0x43, 0x55, 0x44, 0x41, 0x5f, 0x50, 0x52, 0x45, 0x43, 0x5f, 0x53, 0x51, 0x52, 0x54
        /*001b*/ 	.byte	0x00
.L_1:


//--------------------- .nv.constant0.triton_poi_fused_abs_add_clamp_div_floor_mul_sign_sub_1 --------------------------
	.section	.nv.constant0.triton_poi_fused_abs_add_clamp_div_floor_mul_sign_sub_1,"a",@progbits
	.sectionflags	@""
	.align	4
.nv.constant0.triton_poi_fused_abs_add_clamp_div_floor_mul_sign_sub_1:
	.zero		596
